//
// Generated by NVIDIA NVVM Compiler
//
// Compiler Build ID: CL-36424714
// Cuda compilation tools, release 13.0, V13.0.88
// Based on NVVM 20.0.0
//

.version 9.0
.target sm_100
.address_size 64

	// .globl	_Z8MultiplyPfS_S_i
// _ZZ8MultiplyPfS_S_iE2sA has been demoted
// _ZZ8MultiplyPfS_S_iE2sB has been demoted

.visible .entry _Z8MultiplyPfS_S_i(
	.param .u64 .ptr .align 1 _Z8MultiplyPfS_S_i_param_0,
	.param .u64 .ptr .align 1 _Z8MultiplyPfS_S_i_param_1,
	.param .u64 .ptr .align 1 _Z8MultiplyPfS_S_i_param_2,
	.param .u32 _Z8MultiplyPfS_S_i_param_3
)
{
	.reg .pred 	%p<3>;
	.reg .b32 	%r<37>;
	.reg .b32 	%f<105>;
	.reg .b64 	%rd<13>;
	// demoted variable
	.shared .align 4 .b8 _ZZ8MultiplyPfS_S_iE2sA[4096];
	// demoted variable
	.shared .align 4 .b8 _ZZ8MultiplyPfS_S_iE2sB[4096];
	ld.param.u64 	%rd3, [_Z8MultiplyPfS_S_i_param_0];
	ld.param.u64 	%rd4, [_Z8MultiplyPfS_S_i_param_1];
	ld.param.u64 	%rd5, [_Z8MultiplyPfS_S_i_param_2];
	ld.param.u32 	%r19, [_Z8MultiplyPfS_S_i_param_3];
	mov.u32 	%r20, %ntid.y;
	shl.b32 	%r21, %r20, 5;
	mov.u32 	%r1, %tid.y;
	add.s32 	%r2, %r21, %r1;
	mov.u32 	%r22, %ntid.x;
	shl.b32 	%r3, %r22, 5;
	mov.u32 	%r4, %tid.x;
	setp.lt.s32 	%p1, %r19, 32;
	mov.f32 	%f104, 0f00000000;
	@%p1 bra 	$L__BB0_3;
	shl.b32 	%r23, %r1, 7;
	mov.u32 	%r24, _ZZ8MultiplyPfS_S_iE2sA;
	add.s32 	%r5, %r24, %r23;
	shl.b32 	%r25, %r4, 2;
	add.s32 	%r6, %r5, %r25;
	mov.u32 	%r26, _ZZ8MultiplyPfS_S_iE2sB;
	add.s32 	%r8, %r26, %r25;
	add.s32 	%r7, %r8, %r23;
	shr.s32 	%r27, %r19, 31;
	shr.u32 	%r28, %r27, 27;
	add.s32 	%r29, %r19, %r28;
	shr.s32 	%r30, %r29, 5;
	neg.s32 	%r36, %r30;
	mad.lo.s32 	%r35, %r19, %r2, %r4;
	mad.lo.s32 	%r31, %r1, %r19, %r4;
	add.s32 	%r34, %r31, %r3;
	shl.b32 	%r12, %r19, 5;
	cvta.to.global.u64 	%rd1, %rd3;
	cvta.to.global.u64 	%rd2, %rd4;
	mov.f32 	%f104, 0f00000000;
$L__BB0_2:
	mul.wide.s32 	%rd6, %r35, 4;
	add.s64 	%rd7, %rd1, %rd6;
	ld.global.f32 	%f6, [%rd7];
	st.shared.f32 	[%r6], %f6;
	mul.wide.u32 	%rd8, %r34, 4;
	add.s64 	%rd9, %rd2, %rd8;
	ld.global.f32 	%f7, [%rd9];
	st.shared.f32 	[%r7], %f7;
	bar.sync 	0;
	ld.shared.f32 	%f8, [%r5];
	ld.shared.f32 	%f9, [%r8];
	fma.rn.f32 	%f10, %f8, %f9, %f104;
	ld.shared.f32 	%f11, [%r5+4];
	ld.shared.f32 	%f12, [%r8+128];
	fma.rn.f32 	%f13, %f11, %f12, %f10;
	ld.shared.f32 	%f14, [%r5+8];
	ld.shared.f32 	%f15, [%r8+256];
	fma.rn.f32 	%f16, %f14, %f15, %f13;
	ld.shared.f32 	%f17, [%r5+12];
	ld.shared.f32 	%f18, [%r8+384];
	fma.rn.f32 	%f19, %f17, %f18, %f16;
	ld.shared.f32 	%f20, [%r5+16];
	ld.shared.f32 	%f21, [%r8+512];
	fma.rn.f32 	%f22, %f20, %f21, %f19;
	ld.shared.f32 	%f23, [%r5+20];
	ld.shared.f32 	%f24, [%r8+640];
	fma.rn.f32 	%f25, %f23, %f24, %f22;
	ld.shared.f32 	%f26, [%r5+24];
	ld.shared.f32 	%f27, [%r8+768];
	fma.rn.f32 	%f28, %f26, %f27, %f25;
	ld.shared.f32 	%f29, [%r5+28];
	ld.shared.f32 	%f30, [%r8+896];
	fma.rn.f32 	%f31, %f29, %f30, %f28;
	ld.shared.f32 	%f32, [%r5+32];
	ld.shared.f32 	%f33, [%r8+1024];
	fma.rn.f32 	%f34, %f32, %f33, %f31;
	ld.shared.f32 	%f35, [%r5+36];
	ld.shared.f32 	%f36, [%r8+1152];
	fma.rn.f32 	%f37, %f35, %f36, %f34;
	ld.shared.f32 	%f38, [%r5+40];
	ld.shared.f32 	%f39, [%r8+1280];
	fma.rn.f32 	%f40, %f38, %f39, %f37;
	ld.shared.f32 	%f41, [%r5+44];
	ld.shared.f32 	%f42, [%r8+1408];
	fma.rn.f32 	%f43, %f41, %f42, %f40;
	ld.shared.f32 	%f44, [%r5+48];
	ld.shared.f32 	%f45, [%r8+1536];
	fma.rn.f32 	%f46, %f44, %f45, %f43;
	ld.shared.f32 	%f47, [%r5+52];
	ld.shared.f32 	%f48, [%r8+1664];
	fma.rn.f32 	%f49, %f47, %f48, %f46;
	ld.shared.f32 	%f50, [%r5+56];
	ld.shared.f32 	%f51, [%r8+1792];
	fma.rn.f32 	%f52, %f50, %f51, %f49;
	ld.shared.f32 	%f53, [%r5+60];
	ld.shared.f32 	%f54, [%r8+1920];
	fma.rn.f32 	%f55, %f53, %f54, %f52;
	ld.shared.f32 	%f56, [%r5+64];
	ld.shared.f32 	%f57, [%r8+2048];
	fma.rn.f32 	%f58, %f56, %f57, %f55;
	ld.shared.f32 	%f59, [%r5+68];
	ld.shared.f32 	%f60, [%r8+2176];
	fma.rn.f32 	%f61, %f59, %f60, %f58;
	ld.shared.f32 	%f62, [%r5+72];
	ld.shared.f32 	%f63, [%r8+2304];
	fma.rn.f32 	%f64, %f62, %f63, %f61;
	ld.shared.f32 	%f65, [%r5+76];
	ld.shared.f32 	%f66, [%r8+2432];
	fma.rn.f32 	%f67, %f65, %f66, %f64;
	ld.shared.f32 	%f68, [%r5+80];
	ld.shared.f32 	%f69, [%r8+2560];
	fma.rn.f32 	%f70, %f68, %f69, %f67;
	ld.shared.f32 	%f71, [%r5+84];
	ld.shared.f32 	%f72, [%r8+2688];
	fma.rn.f32 	%f73, %f71, %f72, %f70;
	ld.shared.f32 	%f74, [%r5+88];
	ld.shared.f32 	%f75, [%r8+2816];
	fma.rn.f32 	%f76, %f74, %f75, %f73;
	ld.shared.f32 	%f77, [%r5+92];
	ld.shared.f32 	%f78, [%r8+2944];
	fma.rn.f32 	%f79, %f77, %f78, %f76;
	ld.shared.f32 	%f80, [%r5+96];
	ld.shared.f32 	%f81, [%r8+3072];
	fma.rn.f32 	%f82, %f80, %f81, %f79;
	ld.shared.f32 	%f83, [%r5+100];
	ld.shared.f32 	%f84, [%r8+3200];
	fma.rn.f32 	%f85, %f83, %f84, %f82;
	ld.shared.f32 	%f86, [%r5+104];
	ld.shared.f32 	%f87, [%r8+3328];
	fma.rn.f32 	%f88, %f86, %f87, %f85;
	ld.shared.f32 	%f89, [%r5+108];
	ld.shared.f32 	%f90, [%r8+3456];
	fma.rn.f32 	%f91, %f89, %f90, %f88;
	ld.shared.f32 	%f92, [%r5+112];
	ld.shared.f32 	%f93, [%r8+3584];
	fma.rn.f32 	%f94, %f92, %f93, %f91;
	ld.shared.f32 	%f95, [%r5+116];
	ld.shared.f32 	%f96, [%r8+3712];
	fma.rn.f32 	%f97, %f95, %f96, %f94;
	ld.shared.f32 	%f98, [%r5+120];
	ld.shared.f32 	%f99, [%r8+3840];
	fma.rn.f32 	%f100, %f98, %f99, %f97;
	ld.shared.f32 	%f101, [%r5+124];
	ld.shared.f32 	%f102, [%r8+3968];
	fma.rn.f32 	%f104, %f101, %f102, %f100;
	bar.sync 	0;
	add.s32 	%r36, %r36, 1;
	setp.ne.s32 	%p2, %r36, 0;
	add.s32 	%r35, %r35, 32;
	add.s32 	%r34, %r34, %r12;
	@%p2 bra 	$L__BB0_2;
$L__BB0_3:
	cvta.to.global.u64 	%rd10, %rd5;
	add.s32 	%r32, %r3, %r4;
	mad.lo.s32 	%r33, %r19, %r2, %r32;
	mul.wide.s32 	%rd11, %r33, 4;
	add.s64 	%rd12, %rd10, %rd11;
	st.global.f32 	[%rd12], %f104;
	ret;

}


// ===== COMPILED SASS (sm_100) =====

	.target	sm_100

	.elftype	@"ET_EXEC"


//--------------------- .note.nv.tkinfo           --------------------------
	.section	.note.nv.tkinfo,"",@"SHT_NOTE"
	.sectionflags	@"SHF_NOTE_NV_TKINFO"
	.tkinfo
        /*0018*/ 	.word	0x00000002
        /*0030*/ 	.string	""
        /*0030*/ 	.string	"ptxas"
        /*0030*/ 	.string	"Cuda compilation tools, release 13.0, V13.0.88"
        /*0030*/ 	.string	"Build cuda_13.0.r13.0/compiler.36424714_0"
        /*0030*/ 	.string	"-arch sm_100 -m 64 "



//--------------------- .note.nv.cuinfo           --------------------------
	.section	.note.nv.cuinfo,"",@"SHT_NOTE"
	.sectionflags	@"SHF_NOTE_NV_CUINFO"
        /*0018*/ 	.short	0x0002
        /*001a*/ 	.short	0x0064
        /*001c*/ 	.short	0x0082
	.zero		2


//--------------------- .nv.info                  --------------------------
	.section	.nv.info,"",@"SHT_CUDA_INFO"
	.align	4


	//----- nvinfo : EIATTR_REGCOUNT
	.align		4
        /*0000*/ 	.byte	0x04, 0x2f
        /*0002*/ 	.short	(.L_1 - .L_0)
	.align		4
.L_0:
        /*0004*/ 	.word	index@(_Z8MultiplyPfS_S_i)
        /*0008*/ 	.word	0x00000020


	//----- nvinfo : EIATTR_FRAME_SIZE
	.align		4
.L_1:
        /*000c*/ 	.byte	0x04, 0x11
        /*000e*/ 	.short	(.L_3 - .L_2)
	.align		4
.L_2:
        /*0010*/ 	.word	index@(_Z8MultiplyPfS_S_i)
        /*0014*/ 	.word	0x00000000


	//----- nvinfo : EIATTR_MIN_STACK_SIZE
	.align		4
.L_3:
        /*0018*/ 	.byte	0x04, 0x12
        /*001a*/ 	.short	(.L_5 - .L_4)
	.align		4
.L_4:
        /*001c*/ 	.word	index@(_Z8MultiplyPfS_S_i)
        /*0020*/ 	.word	0x00000000
.L_5:


//--------------------- .nv.compat                --------------------------
	.section	.nv.compat,"",@"SHT_CUDA_COMPAT_INFO"
	.align	4
        /*0000*/ 	.byte	0x02, 0x09, 0x00, 0x00, 0x02, 0x02, 0x01, 0x00, 0x02, 0x05, 0x05, 0x00, 0x03, 0x07, 0x01, 0x01
        /*0010*/ 	.byte	0x02, 0x03, 0x00, 0x00, 0x02, 0x06, 0x01, 0x00, 0x04, 0x0b, 0x08, 0x00, 0x09, 0x00, 0x00, 0x00
        /*0020*/ 	.byte	0x00, 0x00, 0x00, 0x00


//--------------------- .nv.info._Z8MultiplyPfS_S_i --------------------------
	.section	.nv.info._Z8MultiplyPfS_S_i,"",@"SHT_CUDA_INFO"
	.sectionflags	@""
	.align	4


	//----- nvinfo : EIATTR_CUDA_API_VERSION
	.align		4
        /*0000*/ 	.byte	0x04, 0x37
        /*0002*/ 	.short	(.L_7 - .L_6)
.L_6:
        /*0004*/ 	.word	0x00000082


	//----- nvinfo : EIATTR_KPARAM_INFO
	.align		4
.L_7:
        /*0008*/ 	.byte	0x04, 0x17
        /*000a*/ 	.short	(.L_9 - .L_8)
.L_8:
        /*000c*/ 	.word	0x00000000
        /*0010*/ 	.short	0x0003
        /*0012*/ 	.short	0x0018
        /*0014*/ 	.byte	0x00, 0xf0, 0x11, 0x00


	//----- nvinfo : EIATTR_KPARAM_INFO
	.align		4
.L_9:
        /*0018*/ 	.byte	0x04, 0x17
        /*001a*/ 	.short	(.L_11 - .L_10)
.L_10:
        /*001c*/ 	.word	0x00000000
        /*0020*/ 	.short	0x0002
        /*0022*/ 	.short	0x0010
        /*0024*/ 	.byte	0x00, 0xf5, 0x21, 0x00


	//----- nvinfo : EIATTR_KPARAM_INFO
	.align		4
.L_11:
        /*0028*/ 	.byte	0x04, 0x17
        /*002a*/ 	.short	(.L_13 - .L_12)
.L_12:
        /*002c*/ 	.word	0x00000000
        /*0030*/ 	.short	0x0001
        /*0032*/ 	.short	0x0008
        /*0034*/ 	.byte	0x00, 0xf5, 0x21, 0x00


	//----- nvinfo : EIATTR_KPARAM_INFO
	.align		4
.L_13:
        /*0038*/ 	.byte	0x04, 0x17
        /*003a*/ 	.short	(.L_15 - .L_14)
.L_14:
        /*003c*/ 	.word	0x00000000
        /*0040*/ 	.short	0x0000
        /*0042*/ 	.short	0x0000
        /*0044*/ 	.byte	0x00, 0xf5, 0x21, 0x00


	//----- nvinfo : EIATTR_SPARSE_MMA_MASK
	.align		4
.L_15:
        /*0048*/ 	.byte	0x03, 0x50
        /*004a*/ 	.short	0x0000


	//----- nvinfo : EIATTR_MAXREG_COUNT
	.align		4
        /*004c*/ 	.byte	0x03, 0x1b
        /*004e*/ 	.short	0x00ff


	//----- nvinfo : EIATTR_NUM_BARRIERS
	.align		4
        /*0050*/ 	.byte	0x02, 0x4c
        /*0052*/ 	.byte	0x01
	.zero		1


	//----- nvinfo : EIATTR_MERCURY_ISA_VERSION
	.align		4
        /*0054*/ 	.byte	0x03, 0x5f
        /*0056*/ 	.short	0x0101


	//----- nvinfo : EIATTR_VRC_CTA_INIT_COUNT
	.align		4
        /*0058*/ 	.byte	0x02, 0x4a
	.zero		1
	.zero		1


	//----- nvinfo : EIATTR_EXIT_INSTR_OFFSETS
	.align		4
        /*005c*/ 	.byte	0x04, 0x1c
        /*005e*/ 	.short	(.L_17 - .L_16)


	//   ....[0]....
.L_16:
        /*0060*/ 	.word	0x00000780


	//----- nvinfo : EIATTR_CBANK_PARAM_SIZE
	.align		4
.L_17:
        /*0064*/ 	.byte	0x03, 0x19
        /*0066*/ 	.short	0x001c


	//----- nvinfo : EIATTR_PARAM_CBANK
	.align		4
        /*0068*/ 	.byte	0x04, 0x0a
        /*006a*/ 	.short	(.L_19 - .L_18)
	.align		4
.L_18:
        /*006c*/ 	.word	index@(.nv.constant0._Z8MultiplyPfS_S_i)
        /*0070*/ 	.short	0x0380
        /*0072*/ 	.short	0x001c


	//----- nvinfo : EIATTR_SW_WAR
	.align		4
.L_19:
        /*0074*/ 	.byte	0x04, 0x36
        /*0076*/ 	.short	(.L_21 - .L_20)
.L_20:
        /*0078*/ 	.word	0x00000008
.L_21:


//--------------------- .nv.callgraph             --------------------------
	.section	.nv.callgraph,"",@"SHT_CUDA_CALLGRAPH"
	.align	4
	.sectionentsize	8
	.align		4
        /*0000*/ 	.word	0x00000000
	.align		4
        /*0004*/ 	.word	0xffffffff
	.align		4
        /*0008*/ 	.word	0x00000000
	.align		4
        /*000c*/ 	.word	0xfffffffe
	.align		4
        /*0010*/ 	.word	0x00000000
	.align		4
        /*0014*/ 	.word	0xfffffffd
	.align		4
        /*0018*/ 	.word	0x00000000
	.align		4
        /*001c*/ 	.word	0xfffffffc


//--------------------- .text._Z8MultiplyPfS_S_i  --------------------------
	.section	.text._Z8MultiplyPfS_S_i,"ax",@progbits
	.align	128
        .global         _Z8MultiplyPfS_S_i
        .type           _Z8MultiplyPfS_S_i,@function
        .size           _Z8MultiplyPfS_S_i,(.L_x_3 - _Z8MultiplyPfS_S_i)
        .other          _Z8MultiplyPfS_S_i,@"STO_CUDA_ENTRY STV_DEFAULT"
_Z8MultiplyPfS_S_i:
.text._Z8MultiplyPfS_S_i:
[----:B------:R-:W-:Y:S01]  /*0000*/  LDC R1, c[0x0][0x37c] ;  /* 0x0000df00ff017b82 */ /* 0x000fe20000000800 */
[----:B------:R-:W0:Y:S07]  /*0010*/  S2R R9, SR_TID.Y ;  /* 0x0000000000097919 */ /* 0x000e2e0000002200 */
[----:B------:R-:W1:Y:S01]  /*0020*/  LDC R0, c[0x0][0x398] ;  /* 0x0000e600ff007b82 */ /* 0x000e620000000800 */
[----:B------:R-:W2:Y:S01]  /*0030*/  LDCU.64 UR8, c[0x0][0x358] ;  /* 0x00006b00ff0877ac */ /* 0x000ea20008000a00 */
[----:B------:R-:W-:Y:S01]  /*0040*/  HFMA2 R11, -RZ, RZ, 0, 0 ;  /* 0x00000000ff0b7431 */ /* 0x000fe200000001ff */
[----:B------:R-:W3:Y:S05]  /*0050*/  S2R R8, SR_TID.X ;  /* 0x0000000000087919 */ /* 0x000eea0000002100 */
[----:B------:R-:W0:Y:S08]  /*0060*/  LDC R5, c[0x0][0x364] ;  /* 0x0000d900ff057b82 */ /* 0x000e300000000800 */
[----:B------:R-:W3:Y:S08]  /*0070*/  LDC R7, c[0x0][0x360] ;  /* 0x0000d800ff077b82 */ /* 0x000ef00000000800 */
[----:B------:R-:W4:Y:S01]  /*0080*/  LDC.64 R22, c[0x0][0x390] ;  /* 0x0000e400ff167b82 */ /* 0x000f220000000a00 */
[----:B-1----:R-:W-:-:S02]  /*0090*/  ISETP.GE.AND P0, PT, R0, 0x20, PT ;  /* 0x000000200000780c */ /* 0x002fc40003f06270 */
[----:B0-----:R-:W-:Y:S02]  /*00a0*/  LEA R5, R5, R9, 0x5 ;  /* 0x0000000905057211 */ /* 0x001fe400078e28ff */
[----:B---3--:R-:W-:-:S05]  /*00b0*/  LEA R2, R7, R8, 0x5 ;  /* 0x0000000807027211 */ /* 0x008fca00078e28ff */
[----:B------:R-:W-:-:S04]  /*00c0*/  IMAD R3, R5, R0, R2 ;  /* 0x0000000005037224 */ /* 0x000fc800078e0202 */
[----:B----4-:R-:W-:Y:S01]  /*00d0*/  IMAD.WIDE R22, R3, 0x4, R22 ;  /* 0x0000000403167825 */ /* 0x010fe200078e0216 */
[----:B--2---:R-:W-:Y:S06]  /*00e0*/  @!P0 BRA `(.L_x_0) ;  /* 0x0000000400a08947 */ /* 0x004fec0003800000 */
[----:B------:R-:W0:Y:S01]  /*00f0*/  S2UR UR6, SR_CgaCtaId ;  /* 0x00000000000679c3 */ /* 0x000e220000008800 */
[----:B------:R-:W-:Y:S01]  /*0100*/  UMOV UR4, 0x400 ;  /* 0x0000040000047882 */ /* 0x000fe20000000000 */
[----:B------:R-:W-:Y:S01]  /*0110*/  SHF.R.S32.HI R3, RZ, 0x1f, R0 ;  /* 0x0000001fff037819 */ /* 0x000fe20000011400 */
[----:B------:R-:W-:Y:S01]  /*0120*/  UIADD3 UR5, UPT, UPT, UR4, 0x1000, URZ ;  /* 0x0000100004057890 */ /* 0x000fe2000fffe0ff */
[-CC-:B------:R-:W-:Y:S01]  /*0130*/  IMAD R2, R9, R0.reuse, R8.reuse ;  /* 0x0000000009027224 */ /* 0x180fe200078e0208 */
[----:B------:R-:W-:Y:S02]  /*0140*/  MOV R11, RZ ;  /* 0x000000ff000b7202 */ /* 0x000fe40000000f00 */
[----:B------:R-:W-:Y:S01]  /*0150*/  LEA.HI R4, R3, R0, RZ, 0x5 ;  /* 0x0000000003047211 */ /* 0x000fe200078f28ff */
[----:B------:R-:W1:Y:S01]  /*0160*/  LDC.64 R20, c[0x0][0x380] ;  /* 0x0000e000ff147b82 */ /* 0x000e620000000a00 */
[----:B------:R-:W-:Y:S01]  /*0170*/  LEA R3, R7, R2, 0x5 ;  /* 0x0000000207037211 */ /* 0x000fe200078e28ff */
[----:B------:R-:W-:Y:S01]  /*0180*/  IMAD R2, R5, R0, R8 ;  /* 0x0000000005027224 */ /* 0x000fe200078e0208 */
[----:B------:R-:W-:-:S04]  /*0190*/  SHF.R.S32.HI R4, RZ, 0x5, R4 ;  /* 0x00000005ff047819 */ /* 0x000fc80000011404 */
[----:B------:R-:W-:Y:S01]  /*01a0*/  IADD3 R4, PT, PT, -R4, RZ, RZ ;  /* 0x000000ff04047210 */ /* 0x000fe20007ffe1ff */
[----:B------:R-:W2:Y:S01]  /*01b0*/  LDC.64 R18, c[0x0][0x388] ;  /* 0x0000e200ff127b82 */ /* 0x000ea20000000a00 */
[----:B0-----:R-:W-:Y:S02]  /*01c0*/  ULEA UR4, UR6, UR4, 0x18 ;  /* 0x0000000406047291 */ /* 0x001fe4000f8ec0ff */
[----:B------:R-:W-:-:S04]  /*01d0*/  ULEA UR5, UR6, UR5, 0x18 ;  /* 0x0000000506057291 */ /* 0x000fc8000f8ec0ff */
[C---:B------:R-:W-:Y:S02]  /*01e0*/  LEA R16, R9.reuse, UR4, 0x7 ;  /* 0x0000000409107c11 */ /* 0x040fe4000f8e38ff */
[C---:B------:R-:W-:Y:S02]  /*01f0*/  LEA R6, R8.reuse, UR5, 0x2 ;  /* 0x0000000508067c11 */ /* 0x040fe4000f8e10ff */
[----:B------:R-:W-:Y:S02]  /*0200*/  LEA R7, R8, R16, 0x2 ;  /* 0x0000001008077211 */ /* 0x000fe400078e10ff */
[----:B------:R-:W-:-:S07]  /*0210*/  LEA R5, R9, R6, 0x7 ;  /* 0x0000000609057211 */ /* 0x000fce00078e38ff */
.L_x_1:
[----:B-1----:R-:W-:-:S04]  /*0220*/  IMAD.WIDE R24, R2, 0x4, R20 ;  /* 0x0000000402187825 */ /* 0x002fc800078e0214 */
[----:B--2---:R-:W-:Y:S02]  /*0230*/  IMAD.WIDE.U32 R8, R3, 0x4, R18 ;  /* 0x0000000403087825 */ /* 0x004fe400078e0012 */
[----:B------:R-:W2:Y:S04]  /*0240*/  LDG.E R24, desc[UR8][R24.64] ;  /* 0x0000000818187981 */ /* 0x000ea8000c1e1900 */
[----:B------:R-:W3:Y:S01]  /*0250*/  LDG.E R26, desc[UR8][R8.64] ;  /* 0x00000008081a7981 */ /* 0x000ee2000c1e1900 */
[----:B------:R-:W-:Y:S02]  /*0260*/  IADD3 R4, PT, PT, R4, 0x1, RZ ;  /* 0x0000000104047810 */ /* 0x000fe40007ffe0ff */
[----:B------:R-:W-:Y:S02]  /*0270*/  IADD3 R2, PT, PT, R2, 0x20, RZ ;  /* 0x0000002002027810 */ /* 0x000fe40007ffe0ff */
[----:B------:R-:W-:-:S02]  /*0280*/  ISETP.NE.AND P0, PT, R4, RZ, PT ;  /* 0x000000ff0400720c */ /* 0x000fc40003f05270 */
[----:B------:R-:W-:Y:S01]  /*0290*/  LEA R3, R0, R3, 0x5 ;  /* 0x0000000300037211 */ /* 0x000fe200078e28ff */
[----:B--2---:R-:W-:Y:S04]  /*02a0*/  STS [R7], R24 ;  /* 0x0000001807007388 */ /* 0x004fe80000000800 */
[----:B---3--:R-:W-:Y:S01]  /*02b0*/  STS [R5], R26 ;  /* 0x0000001a05007388 */ /* 0x008fe20000000800 */
[----:B------:R-:W-:Y:S06]  /*02c0*/  BAR.SYNC.DEFER_BLOCKING 0x0 ;  /* 0x0000000000007b1d */ /* 0x000fec0000010000 */
[----:B------:R-:W-:Y:S04]  /*02d0*/  LDS R10, [R6] ;  /* 0x00000000060a7984 */ /* 0x000fe80000000800 */
[----:B------:R-:W0:Y:S04]  /*02e0*/  LDS.128 R12, [R16] ;  /* 0x00000000100c7984 */ /* 0x000e280000000c00 */
[----:B------:R-:W1:Y:S04]  /*02f0*/  LDS R27, [R6+0x80] ;  /* 0x00008000061b7984 */ /* 0x000e680000000800 */
[----:B------:R-:W2:Y:S04]  /*0300*/  LDS R17, [R6+0x100] ;  /* 0x0001000006117984 */ /* 0x000ea80000000800 */
[----:B------:R-:W3:Y:S04]  /*0310*/  LDS R29, [R6+0x180] ;  /* 0x00018000061d7984 */ /* 0x000ee80000000800 */
[----:B------:R-:W-:Y:S01]  /*0320*/  LDS R25, [R6+0x380] ;  /* 0x0003800006197984 */ /* 0x000fe20000000800 */
[----:B0-----:R-:W-:-:S03]  /*0330*/  FFMA R10, R12, R10, R11 ;  /* 0x0000000a0c0a7223 */ /* 0x001fc6000000000b */
[----:B------:R-:W-:Y:S01]  /*0340*/  LDS R12, [R6+0x280] ;  /* 0x00028000060c7984 */ /* 0x000fe20000000800 */
[----:B-1----:R-:W-:-:S03]  /*0350*/  FFMA R28, R27, R13, R10 ;  /* 0x0000000d1b1c7223 */ /* 0x002fc6000000000a */
[----:B------:R-:W-:Y:S01]  /*0360*/  LDS R13, [R6+0x200] ;  /* 0x00020000060d7984 */ /* 0x000fe20000000800 */
[----:B--2---:R-:W-:-:S03]  /*0370*/  FFMA R14, R17, R14, R28 ;  /* 0x0000000e110e7223 */ /* 0x004fc6000000001c */
[----:B------:R-:W0:Y:S01]  /*0380*/  LDS.128 R8, [R16+0x10] ;  /* 0x0000100010087984 */ /* 0x000e220000000c00 */
[----:B---3--:R-:W-:-:S03]  /*0390*/  FFMA R15, R29, R15, R14 ;  /* 0x0000000f1d0f7223 */ /* 0x008fc6000000000e */
[----:B------:R-:W1:Y:S01]  /*03a0*/  LDS R17, [R6+0x300] ;  /* 0x0003000006117984 */ /* 0x000e620000000800 */
[----:B0-----:R-:W-:-:S03]  /*03b0*/  FFMA R13, R8, R13, R15 ;  /* 0x0000000d080d7223 */ /* 0x001fc6000000000f */
[----:B------:R-:W-:Y:S01]  /*03c0*/  LDS R8, [R6+0x480] ;  /* 0x0004800006087984 */ /* 0x000fe20000000800 */
[----:B------:R-:W-:-:S03]  /*03d0*/  FFMA R24, R12, R9, R13 ;  /* 0x000000090c187223 */ /* 0x000fc6000000000d */
[----:B------:R-:W-:Y:S01]  /*03e0*/  LDS R9, [R6+0x400] ;  /* 0x0004000006097984 */ /* 0x000fe20000000800 */
[----:B-1----:R-:W-:-:S03]  /*03f0*/  FFMA R10, R17, R10, R24 ;  /* 0x0000000a110a7223 */ /* 0x002fc60000000018 */
[----:B------:R-:W0:Y:S01]  /*0400*/  LDS.128 R12, [R16+0x20] ;  /* 0x00002000100c7984 */ /* 0x000e220000000c00 */
[----:B------:R-:W-:-:S03]  /*0410*/  FFMA R11, R25, R11, R10 ;  /* 0x0000000b190b7223 */ /* 0x000fc6000000000a */
[----:B------:R-:W1:Y:S04]  /*0420*/  LDS R17, [R6+0x500] ;  /* 0x0005000006117984 */ /* 0x000e680000000800 */
[----:B------:R-:W2:Y:S01]  /*0430*/  LDS R25, [R6+0x580] ;  /* 0x0005800006197984 */ /* 0x000ea20000000800 */
[----:B0-----:R-:W-:-:S03]  /*0440*/  FFMA R9, R12, R9, R11 ;  /* 0x000000090c097223 */ /* 0x001fc6000000000b */
[----:B------:R-:W-:Y:S01]  /*0450*/  LDS R12, [R6+0x680] ;  /* 0x00068000060c7984 */ /* 0x000fe20000000800 */
[----:B------:R-:W-:-:S03]  /*0460*/  FFMA R24, R8, R13, R9 ;  /* 0x0000000d08187223 */ /* 0x000fc60000000009 */
[----:B------:R-:W-:Y:S01]  /*0470*/  LDS R13, [R6+0x600] ;  /* 0x00060000060d7984 */ /* 0x000fe20000000800 */
[----:B-1----:R-:W-:-:S03]  /*0480*/  FFMA R14, R17, R14, R24 ;  /* 0x0000000e110e7223 */ /* 0x002fc60000000018 */
[----:B------:R-:W0:Y:S01]  /*0490*/  LDS.128 R8, [R16+0x30] ;  /* 0x0000300010087984 */ /* 0x000e220000000c00 */
[----:B--2---:R-:W-:-:S03]  /*04a0*/  FFMA R15, R25, R15, R14 ;  /* 0x0000000f190f7223 */ /* 0x004fc6000000000e */
        /* <DEDUP_REMOVED lines=19> */
[----:B------:R-:W-:Y:S04]  /*05e0*/  LDS R24, [R6+0xc80] ;  /* 0x000c800006187984 */ /* 0x000fe80000000800 */
[----:B------:R-:W-:Y:S01]  /*05f0*/  LDS R17, [R6+0xd00] ;  /* 0x000d000006117984 */ /* 0x000fe20000000800 */
[----:B0-----:R-:W-:-:S03]  /*0600*/  FFMA R13, R8, R13, R15 ;  /* 0x0000000d080d7223 */ /* 0x001fc6000000000f */
[----:B------:R-:W0:Y:S01]  /*0610*/  LDS R8, [R6+0xb80] ;  /* 0x000b800006087984 */ /* 0x000e220000000800 */
[----:B------:R-:W-:-:S03]  /*0620*/  FFMA R26, R12, R9, R13 ;  /* 0x000000090c1a7223 */ /* 0x000fc6000000000d */
[----:B------:R-:W-:Y:S01]  /*0630*/  LDS R9, [R6+0xc00] ;  /* 0x000c000006097984 */ /* 0x000fe20000000800 */
[----:B-1----:R-:W-:-:S03]  /*0640*/  FFMA R25, R25, R10, R26 ;  /* 0x0000000a19197223 */ /* 0x002fc6000000001a */
[----:B------:R-:W1:Y:S01]  /*0650*/  LDS.128 R12, [R16+0x60] ;  /* 0x00006000100c7984 */ /* 0x000e620000000c00 */
[----:B0-----:R-:W-:-:S03]  /*0660*/  FFMA R11, R8, R11, R25 ;  /* 0x0000000b080b7223 */ /* 0x001fc60000000019 */
[----:B------:R-:W-:Y:S01]  /*0670*/  LDS R25, [R6+0xf80] ;  /* 0x000f800006197984 */ /* 0x000fe20000000800 */
[----:B-1----:R-:W-:-:S03]  /*0680*/  FFMA R9, R12, R9, R11 ;  /* 0x000000090c097223 */ /* 0x002fc6000000000b */
[----:B------:R-:W0:Y:S01]  /*0690*/  LDS R12, [R6+0xd80] ;  /* 0x000d8000060c7984 */ /* 0x000e220000000800 */
[----:B------:R-:W-:-:S03]  /*06a0*/  FFMA R26, R24, R13, R9 ;  /* 0x0000000d181a7223 */ /* 0x000fc60000000009 */
[----:B------:R-:W-:Y:S01]  /*06b0*/  LDS R13, [R6+0xe00] ;  /* 0x000e0000060d7984 */ /* 0x000fe20000000800 */
[----:B------:R-:W-:-:S03]  /*06c0*/  FFMA R17, R17, R14, R26 ;  /* 0x0000000e11117223 */ /* 0x000fc6000000001a */
[----:B------:R-:W1:Y:S04]  /*06d0*/  LDS.128 R8, [R16+0x70] ;  /* 0x0000700010087984 */ /* 0x000e680000000c00 */
[----:B------:R-:W2:Y:S04]  /*06e0*/  LDS R24, [R6+0xe80] ;  /* 0x000e800006187984 */ /* 0x000ea80000000800 */
[----:B------:R-:W3:Y:S01]  /*06f0*/  LDS R14, [R6+0xf00] ;  /* 0x000f0000060e7984 */ /* 0x000ee20000000800 */
[----:B0-----:R-:W-:-:S04]  /*0700*/  FFMA R15, R12, R15, R17 ;  /* 0x0000000f0c0f7223 */ /* 0x001fc80000000011 */
[----:B-1----:R-:W-:-:S04]  /*0710*/  FFMA R13, R8, R13, R15 ;  /* 0x0000000d080d7223 */ /* 0x002fc8000000000f */
[----:B--2---:R-:W-:-:S04]  /*0720*/  FFMA R9, R24, R9, R13 ;  /* 0x0000000918097223 */ /* 0x004fc8000000000d */
[----:B---3--:R-:W-:-:S04]  /*0730*/  FFMA R10, R14, R10, R9 ;  /* 0x0000000a0e0a7223 */ /* 0x008fc80000000009 */
[----:B------:R-:W-:Y:S01]  /*0740*/  FFMA R11, R25, R11, R10 ;  /* 0x0000000b190b7223 */ /* 0x000fe2000000000a */
[----:B------:R-:W-:Y:S06]  /*0750*/  BAR.SYNC.DEFER_BLOCKING 0x0 ;  /* 0x0000000000007b1d */ /* 0x000fec0000010000 */
[----:B------:R-:W-:Y:S05]  /*0760*/  @P0 BRA `(.L_x_1) ;  /* 0xfffffff800ac0947 */ /* 0x000fea000383ffff */
.L_x_0:
[----:B------:R-:W-:Y:S01]  /*0770*/  STG.E desc[UR8][R22.64], R11 ;  /* 0x0000000b16007986 */ /* 0x000fe2000c101908 */
[----:B------:R-:W-:Y:S05]  /*0780*/  EXIT ;  /* 0x000000000000794d */ /* 0x000fea0003800000 */
.L_x_2:
[----:B------:R-:W-:-:S00]  /*0790*/  BRA `(.L_x_2) ;  /* 0xfffffffc00fc7947 */ /* 0x000fc0000383ffff */
[----:B------:R-:W-:-:S00]  /*07a0*/  NOP ;  /* 0x0000000000007918 */ /* 0x000fc00000000000 */
        /* <DEDUP_REMOVED lines=13> */
.L_x_3:


//--------------------- .nv.shared._Z8MultiplyPfS_S_i --------------------------
	.section	.nv.shared._Z8MultiplyPfS_S_i,"aw",@nobits
	.sectionflags	@""
	.align	4
.nv.shared._Z8MultiplyPfS_S_i:
	.zero		9216


//--------------------- .nv.shared.reserved.0     --------------------------
	.section	.nv.shared.reserved.0,"aw",@nobits
	.weak		__nv_reservedSMEM_offset_0_alias
	.size		__nv_reservedSMEM_offset_0_alias, 0, 64
	.other		__nv_reservedSMEM_offset_0_alias,@"STO_CUDA_RESERVED_SHARED STV_DEFAULT"
__nv_reservedSMEM_offset_0_alias:
	.zero		0
	.zero		64


//--------------------- .nv.constant0._Z8MultiplyPfS_S_i --------------------------
	.section	.nv.constant0._Z8MultiplyPfS_S_i,"a",@progbits
	.sectionflags	@""
	.align	4
.nv.constant0._Z8MultiplyPfS_S_i:
	.zero		924


//--------------------- SYMBOLS --------------------------

	.type		.nv.reservedSmem.offset0,@object
	.size		.nv.reservedSmem.offset0,0x4
	.type		.nv.reservedSmem.cap,@object
	.size		.nv.reservedSmem.cap,0x4
